//
// Generated by NVIDIA NVVM Compiler
//
// Compiler Build ID: CL-36424714
// Cuda compilation tools, release 13.0, V13.0.88
// Based on NVVM 20.0.0
//

.version 9.0
.target sm_100
.address_size 64

	// .globl	_Z14sparseMultiplyPiS_PfS0_S0_iii

.visible .entry _Z14sparseMultiplyPiS_PfS0_S0_iii(
	.param .u64 .ptr .align 1 _Z14sparseMultiplyPiS_PfS0_S0_iii_param_0,
	.param .u64 .ptr .align 1 _Z14sparseMultiplyPiS_PfS0_S0_iii_param_1,
	.param .u64 .ptr .align 1 _Z14sparseMultiplyPiS_PfS0_S0_iii_param_2,
	.param .u64 .ptr .align 1 _Z14sparseMultiplyPiS_PfS0_S0_iii_param_3,
	.param .u64 .ptr .align 1 _Z14sparseMultiplyPiS_PfS0_S0_iii_param_4,
	.param .u32 _Z14sparseMultiplyPiS_PfS0_S0_iii_param_5,
	.param .u32 _Z14sparseMultiplyPiS_PfS0_S0_iii_param_6,
	.param .u32 _Z14sparseMultiplyPiS_PfS0_S0_iii_param_7
)
{
	.reg .pred 	%p<13>;
	.reg .b32 	%r<68>;
	.reg .b32 	%f<68>;
	.reg .b64 	%rd<59>;

	ld.param.u64 	%rd6, [_Z14sparseMultiplyPiS_PfS0_S0_iii_param_0];
	ld.param.u64 	%rd8, [_Z14sparseMultiplyPiS_PfS0_S0_iii_param_1];
	ld.param.u64 	%rd9, [_Z14sparseMultiplyPiS_PfS0_S0_iii_param_2];
	ld.param.u64 	%rd10, [_Z14sparseMultiplyPiS_PfS0_S0_iii_param_3];
	ld.param.u64 	%rd7, [_Z14sparseMultiplyPiS_PfS0_S0_iii_param_4];
	ld.param.u32 	%r19, [_Z14sparseMultiplyPiS_PfS0_S0_iii_param_5];
	ld.param.u32 	%r18, [_Z14sparseMultiplyPiS_PfS0_S0_iii_param_6];
	cvta.to.global.u64 	%rd1, %rd10;
	cvta.to.global.u64 	%rd2, %rd8;
	cvta.to.global.u64 	%rd3, %rd9;
	mov.u32 	%r20, %ctaid.y;
	mov.u32 	%r21, %ntid.y;
	mov.u32 	%r22, %tid.y;
	mad.lo.s32 	%r1, %r20, %r21, %r22;
	mov.u32 	%r23, %ctaid.x;
	mov.u32 	%r24, %ntid.x;
	mov.u32 	%r25, %tid.x;
	mad.lo.s32 	%r2, %r23, %r24, %r25;
	add.s32 	%r26, %r19, -1;
	setp.ge.s32 	%p1, %r1, %r26;
	setp.ge.s32 	%p2, %r2, %r18;
	or.pred  	%p3, %p1, %p2;
	@%p3 bra 	$L__BB0_14;
	cvta.to.global.u64 	%rd11, %rd6;
	mul.wide.u32 	%rd12, %r1, 4;
	add.s64 	%rd13, %rd11, %rd12;
	ld.global.u32 	%r65, [%rd13];
	ld.global.u32 	%r4, [%rd13+4];
	setp.ge.s32 	%p4, %r65, %r4;
	mov.f32 	%f67, 0f00000000;
	@%p4 bra 	$L__BB0_13;
	add.s32 	%r27, %r65, 1;
	max.s32 	%r28, %r4, %r27;
	sub.s32 	%r5, %r28, %r65;
	and.b32  	%r6, %r5, 7;
	sub.s32 	%r29, %r65, %r28;
	setp.gt.u32 	%p5, %r29, -8;
	mov.f32 	%f67, 0f00000000;
	@%p5 bra 	$L__BB0_5;
	and.b32  	%r30, %r5, -8;
	neg.s32 	%r63, %r30;
	add.s64 	%rd4, %rd3, 16;
	add.s64 	%rd5, %rd2, 16;
	mov.f32 	%f67, 0f00000000;
$L__BB0_4:
	.pragma "nounroll";
	mul.wide.s32 	%rd14, %r65, 4;
	add.s64 	%rd15, %rd4, %rd14;
	add.s64 	%rd16, %rd5, %rd14;
	ld.global.f32 	%f17, [%rd15+-16];
	ld.global.u32 	%r31, [%rd16+-16];
	mad.lo.s32 	%r32, %r31, %r18, %r2;
	mul.wide.s32 	%rd17, %r32, 4;
	add.s64 	%rd18, %rd1, %rd17;
	ld.global.f32 	%f18, [%rd18];
	fma.rn.f32 	%f19, %f17, %f18, %f67;
	ld.global.f32 	%f20, [%rd15+-12];
	ld.global.u32 	%r33, [%rd16+-12];
	mad.lo.s32 	%r34, %r33, %r18, %r2;
	mul.wide.s32 	%rd19, %r34, 4;
	add.s64 	%rd20, %rd1, %rd19;
	ld.global.f32 	%f21, [%rd20];
	fma.rn.f32 	%f22, %f20, %f21, %f19;
	ld.global.f32 	%f23, [%rd15+-8];
	ld.global.u32 	%r35, [%rd16+-8];
	mad.lo.s32 	%r36, %r35, %r18, %r2;
	mul.wide.s32 	%rd21, %r36, 4;
	add.s64 	%rd22, %rd1, %rd21;
	ld.global.f32 	%f24, [%rd22];
	fma.rn.f32 	%f25, %f23, %f24, %f22;
	ld.global.f32 	%f26, [%rd15+-4];
	ld.global.u32 	%r37, [%rd16+-4];
	mad.lo.s32 	%r38, %r37, %r18, %r2;
	mul.wide.s32 	%rd23, %r38, 4;
	add.s64 	%rd24, %rd1, %rd23;
	ld.global.f32 	%f27, [%rd24];
	fma.rn.f32 	%f28, %f26, %f27, %f25;
	ld.global.f32 	%f29, [%rd15];
	ld.global.u32 	%r39, [%rd16];
	mad.lo.s32 	%r40, %r39, %r18, %r2;
	mul.wide.s32 	%rd25, %r40, 4;
	add.s64 	%rd26, %rd1, %rd25;
	ld.global.f32 	%f30, [%rd26];
	fma.rn.f32 	%f31, %f29, %f30, %f28;
	ld.global.f32 	%f32, [%rd15+4];
	ld.global.u32 	%r41, [%rd16+4];
	mad.lo.s32 	%r42, %r41, %r18, %r2;
	mul.wide.s32 	%rd27, %r42, 4;
	add.s64 	%rd28, %rd1, %rd27;
	ld.global.f32 	%f33, [%rd28];
	fma.rn.f32 	%f34, %f32, %f33, %f31;
	ld.global.f32 	%f35, [%rd15+8];
	ld.global.u32 	%r43, [%rd16+8];
	mad.lo.s32 	%r44, %r43, %r18, %r2;
	mul.wide.s32 	%rd29, %r44, 4;
	add.s64 	%rd30, %rd1, %rd29;
	ld.global.f32 	%f36, [%rd30];
	fma.rn.f32 	%f37, %f35, %f36, %f34;
	ld.global.f32 	%f38, [%rd15+12];
	ld.global.u32 	%r45, [%rd16+12];
	mad.lo.s32 	%r46, %r45, %r18, %r2;
	mul.wide.s32 	%rd31, %r46, 4;
	add.s64 	%rd32, %rd1, %rd31;
	ld.global.f32 	%f39, [%rd32];
	fma.rn.f32 	%f67, %f38, %f39, %f37;
	add.s32 	%r65, %r65, 8;
	add.s32 	%r63, %r63, 8;
	setp.ne.s32 	%p6, %r63, 0;
	@%p6 bra 	$L__BB0_4;
$L__BB0_5:
	setp.eq.s32 	%p7, %r6, 0;
	@%p7 bra 	$L__BB0_13;
	and.b32  	%r13, %r5, 3;
	setp.lt.u32 	%p8, %r6, 4;
	@%p8 bra 	$L__BB0_8;
	mul.wide.s32 	%rd33, %r65, 4;
	add.s64 	%rd34, %rd3, %rd33;
	ld.global.f32 	%f41, [%rd34];
	add.s64 	%rd35, %rd2, %rd33;
	ld.global.u32 	%r47, [%rd35];
	mad.lo.s32 	%r48, %r47, %r18, %r2;
	mul.wide.s32 	%rd36, %r48, 4;
	add.s64 	%rd37, %rd1, %rd36;
	ld.global.f32 	%f42, [%rd37];
	fma.rn.f32 	%f43, %f41, %f42, %f67;
	ld.global.f32 	%f44, [%rd34+4];
	ld.global.u32 	%r49, [%rd35+4];
	mad.lo.s32 	%r50, %r49, %r18, %r2;
	mul.wide.s32 	%rd38, %r50, 4;
	add.s64 	%rd39, %rd1, %rd38;
	ld.global.f32 	%f45, [%rd39];
	fma.rn.f32 	%f46, %f44, %f45, %f43;
	ld.global.f32 	%f47, [%rd34+8];
	ld.global.u32 	%r51, [%rd35+8];
	mad.lo.s32 	%r52, %r51, %r18, %r2;
	mul.wide.s32 	%rd40, %r52, 4;
	add.s64 	%rd41, %rd1, %rd40;
	ld.global.f32 	%f48, [%rd41];
	fma.rn.f32 	%f49, %f47, %f48, %f46;
	ld.global.f32 	%f50, [%rd34+12];
	ld.global.u32 	%r53, [%rd35+12];
	mad.lo.s32 	%r54, %r53, %r18, %r2;
	mul.wide.s32 	%rd42, %r54, 4;
	add.s64 	%rd43, %rd1, %rd42;
	ld.global.f32 	%f51, [%rd43];
	fma.rn.f32 	%f67, %f50, %f51, %f49;
	add.s32 	%r65, %r65, 4;
$L__BB0_8:
	setp.eq.s32 	%p9, %r13, 0;
	@%p9 bra 	$L__BB0_13;
	setp.eq.s32 	%p10, %r13, 1;
	@%p10 bra 	$L__BB0_11;
	mul.wide.s32 	%rd44, %r65, 4;
	add.s64 	%rd45, %rd3, %rd44;
	ld.global.f32 	%f53, [%rd45];
	add.s64 	%rd46, %rd2, %rd44;
	ld.global.u32 	%r55, [%rd46];
	mad.lo.s32 	%r56, %r55, %r18, %r2;
	mul.wide.s32 	%rd47, %r56, 4;
	add.s64 	%rd48, %rd1, %rd47;
	ld.global.f32 	%f54, [%rd48];
	fma.rn.f32 	%f55, %f53, %f54, %f67;
	ld.global.f32 	%f56, [%rd45+4];
	ld.global.u32 	%r57, [%rd46+4];
	mad.lo.s32 	%r58, %r57, %r18, %r2;
	mul.wide.s32 	%rd49, %r58, 4;
	add.s64 	%rd50, %rd1, %rd49;
	ld.global.f32 	%f57, [%rd50];
	fma.rn.f32 	%f67, %f56, %f57, %f55;
	add.s32 	%r65, %r65, 2;
$L__BB0_11:
	and.b32  	%r59, %r5, 1;
	setp.eq.b32 	%p11, %r59, 1;
	not.pred 	%p12, %p11;
	@%p12 bra 	$L__BB0_13;
	mul.wide.s32 	%rd51, %r65, 4;
	add.s64 	%rd52, %rd3, %rd51;
	ld.global.f32 	%f58, [%rd52];
	add.s64 	%rd53, %rd2, %rd51;
	ld.global.u32 	%r60, [%rd53];
	mad.lo.s32 	%r61, %r60, %r18, %r2;
	mul.wide.s32 	%rd54, %r61, 4;
	add.s64 	%rd55, %rd1, %rd54;
	ld.global.f32 	%f59, [%rd55];
	fma.rn.f32 	%f67, %f58, %f59, %f67;
$L__BB0_13:
	mad.lo.s32 	%r62, %r18, %r1, %r2;
	cvta.to.global.u64 	%rd56, %rd7;
	mul.wide.s32 	%rd57, %r62, 4;
	add.s64 	%rd58, %rd56, %rd57;
	st.global.f32 	[%rd58], %f67;
$L__BB0_14:
	ret;

}


// ===== COMPILED SASS (sm_100) =====

	.target	sm_100

	.elftype	@"ET_EXEC"


//--------------------- .note.nv.tkinfo           --------------------------
	.section	.note.nv.tkinfo,"",@"SHT_NOTE"
	.sectionflags	@"SHF_NOTE_NV_TKINFO"
	.tkinfo
        /*0018*/ 	.word	0x00000002
        /*0030*/ 	.string	""
        /*0030*/ 	.string	"ptxas"
        /*0030*/ 	.string	"Cuda compilation tools, release 13.0, V13.0.88"
        /*0030*/ 	.string	"Build cuda_13.0.r13.0/compiler.36424714_0"
        /*0030*/ 	.string	"-arch sm_100 -m 64 "



//--------------------- .note.nv.cuinfo           --------------------------
	.section	.note.nv.cuinfo,"",@"SHT_NOTE"
	.sectionflags	@"SHF_NOTE_NV_CUINFO"
        /*0018*/ 	.short	0x0002
        /*001a*/ 	.short	0x0064
        /*001c*/ 	.short	0x0082
	.zero		2


//--------------------- .nv.info                  --------------------------
	.section	.nv.info,"",@"SHT_CUDA_INFO"
	.align	4


	//----- nvinfo : EIATTR_REGCOUNT
	.align		4
        /*0000*/ 	.byte	0x04, 0x2f
        /*0002*/ 	.short	(.L_1 - .L_0)
	.align		4
.L_0:
        /*0004*/ 	.word	index@(_Z14sparseMultiplyPiS_PfS0_S0_iii)
        /*0008*/ 	.word	0x00000020


	//----- nvinfo : EIATTR_FRAME_SIZE
	.align		4
.L_1:
        /*000c*/ 	.byte	0x04, 0x11
        /*000e*/ 	.short	(.L_3 - .L_2)
	.align		4
.L_2:
        /*0010*/ 	.word	index@(_Z14sparseMultiplyPiS_PfS0_S0_iii)
        /*0014*/ 	.word	0x00000000


	//----- nvinfo : EIATTR_MIN_STACK_SIZE
	.align		4
.L_3:
        /*0018*/ 	.byte	0x04, 0x12
        /*001a*/ 	.short	(.L_5 - .L_4)
	.align		4
.L_4:
        /*001c*/ 	.word	index@(_Z14sparseMultiplyPiS_PfS0_S0_iii)
        /*0020*/ 	.word	0x00000000
.L_5:


//--------------------- .nv.compat                --------------------------
	.section	.nv.compat,"",@"SHT_CUDA_COMPAT_INFO"
	.align	4
        /*0000*/ 	.byte	0x02, 0x09, 0x00, 0x00, 0x02, 0x02, 0x01, 0x00, 0x02, 0x05, 0x05, 0x00, 0x03, 0x07, 0x01, 0x01
        /*0010*/ 	.byte	0x02, 0x03, 0x00, 0x00, 0x02, 0x06, 0x01, 0x00, 0x04, 0x0b, 0x08, 0x00, 0x09, 0x00, 0x00, 0x00
        /*0020*/ 	.byte	0x00, 0x00, 0x00, 0x00


//--------------------- .nv.info._Z14sparseMultiplyPiS_PfS0_S0_iii --------------------------
	.section	.nv.info._Z14sparseMultiplyPiS_PfS0_S0_iii,"",@"SHT_CUDA_INFO"
	.sectionflags	@""
	.align	4


	//----- nvinfo : EIATTR_CUDA_API_VERSION
	.align		4
        /*0000*/ 	.byte	0x04, 0x37
        /*0002*/ 	.short	(.L_7 - .L_6)
.L_6:
        /*0004*/ 	.word	0x00000082


	//----- nvinfo : EIATTR_KPARAM_INFO
	.align		4
.L_7:
        /*0008*/ 	.byte	0x04, 0x17
        /*000a*/ 	.short	(.L_9 - .L_8)
.L_8:
        /*000c*/ 	.word	0x00000000
        /*0010*/ 	.short	0x0007
        /*0012*/ 	.short	0x0030
        /*0014*/ 	.byte	0x00, 0xf0, 0x11, 0x00


	//----- nvinfo : EIATTR_KPARAM_INFO
	.align		4
.L_9:
        /*0018*/ 	.byte	0x04, 0x17
        /*001a*/ 	.short	(.L_11 - .L_10)
.L_10:
        /*001c*/ 	.word	0x00000000
        /*0020*/ 	.short	0x0006
        /*0022*/ 	.short	0x002c
        /*0024*/ 	.byte	0x00, 0xf0, 0x11, 0x00


	//----- nvinfo : EIATTR_KPARAM_INFO
	.align		4
.L_11:
        /*0028*/ 	.byte	0x04, 0x17
        /*002a*/ 	.short	(.L_13 - .L_12)
.L_12:
        /*002c*/ 	.word	0x00000000
        /*0030*/ 	.short	0x0005
        /*0032*/ 	.short	0x0028
        /*0034*/ 	.byte	0x00, 0xf0, 0x11, 0x00


	//----- nvinfo : EIATTR_KPARAM_INFO
	.align		4
.L_13:
        /*0038*/ 	.byte	0x04, 0x17
        /*003a*/ 	.short	(.L_15 - .L_14)
.L_14:
        /*003c*/ 	.word	0x00000000
        /*0040*/ 	.short	0x0004
        /*0042*/ 	.short	0x0020
        /*0044*/ 	.byte	0x00, 0xf5, 0x21, 0x00


	//----- nvinfo : EIATTR_KPARAM_INFO
	.align		4
.L_15:
        /*0048*/ 	.byte	0x04, 0x17
        /*004a*/ 	.short	(.L_17 - .L_16)
.L_16:
        /*004c*/ 	.word	0x00000000
        /*0050*/ 	.short	0x0003
        /*0052*/ 	.short	0x0018
        /*0054*/ 	.byte	0x00, 0xf5, 0x21, 0x00


	//----- nvinfo : EIATTR_KPARAM_INFO
	.align		4
.L_17:
        /*0058*/ 	.byte	0x04, 0x17
        /*005a*/ 	.short	(.L_19 - .L_18)
.L_18:
        /*005c*/ 	.word	0x00000000
        /*0060*/ 	.short	0x0002
        /*0062*/ 	.short	0x0010
        /*0064*/ 	.byte	0x00, 0xf5, 0x21, 0x00


	//----- nvinfo : EIATTR_KPARAM_INFO
	.align		4
.L_19:
        /*0068*/ 	.byte	0x04, 0x17
        /*006a*/ 	.short	(.L_21 - .L_20)
.L_20:
        /*006c*/ 	.word	0x00000000
        /*0070*/ 	.short	0x0001
        /*0072*/ 	.short	0x0008
        /*0074*/ 	.byte	0x00, 0xf5, 0x21, 0x00


	//----- nvinfo : EIATTR_KPARAM_INFO
	.align		4
.L_21:
        /*0078*/ 	.byte	0x04, 0x17
        /*007a*/ 	.short	(.L_23 - .L_22)
.L_22:
        /*007c*/ 	.word	0x00000000
        /*0080*/ 	.short	0x0000
        /*0082*/ 	.short	0x0000
        /*0084*/ 	.byte	0x00, 0xf5, 0x21, 0x00


	//----- nvinfo : EIATTR_SPARSE_MMA_MASK
	.align		4
.L_23:
        /*0088*/ 	.byte	0x03, 0x50
        /*008a*/ 	.short	0x0000


	//----- nvinfo : EIATTR_MAXREG_COUNT
	.align		4
        /*008c*/ 	.byte	0x03, 0x1b
        /*008e*/ 	.short	0x00ff


	//----- nvinfo : EIATTR_MERCURY_ISA_VERSION
	.align		4
        /*0090*/ 	.byte	0x03, 0x5f
        /*0092*/ 	.short	0x0101


	//----- nvinfo : EIATTR_VRC_CTA_INIT_COUNT
	.align		4
        /*0094*/ 	.byte	0x02, 0x4a
	.zero		1
	.zero		1


	//----- nvinfo : EIATTR_EXIT_INSTR_OFFSETS
	.align		4
        /*0098*/ 	.byte	0x04, 0x1c
        /*009a*/ 	.short	(.L_25 - .L_24)


	//   ....[0]....
.L_24:
        /*009c*/ 	.word	0x000000d0


	//   ....[1]....
        /*00a0*/ 	.word	0x00000ad0


	//----- nvinfo : EIATTR_CRS_STACK_SIZE
	.align		4
.L_25:
        /*00a4*/ 	.byte	0x04, 0x1e
        /*00a6*/ 	.short	(.L_27 - .L_26)
.L_26:
        /*00a8*/ 	.word	0x00000000


	//----- nvinfo : EIATTR_CBANK_PARAM_SIZE
	.align		4
.L_27:
        /*00ac*/ 	.byte	0x03, 0x19
        /*00ae*/ 	.short	0x0034


	//----- nvinfo : EIATTR_PARAM_CBANK
	.align		4
        /*00b0*/ 	.byte	0x04, 0x0a
        /*00b2*/ 	.short	(.L_29 - .L_28)
	.align		4
.L_28:
        /*00b4*/ 	.word	index@(.nv.constant0._Z14sparseMultiplyPiS_PfS0_S0_iii)
        /*00b8*/ 	.short	0x0380
        /*00ba*/ 	.short	0x0034


	//----- nvinfo : EIATTR_SW_WAR
	.align		4
.L_29:
        /*00bc*/ 	.byte	0x04, 0x36
        /*00be*/ 	.short	(.L_31 - .L_30)
.L_30:
        /*00c0*/ 	.word	0x00000008
.L_31:


//--------------------- .nv.callgraph             --------------------------
	.section	.nv.callgraph,"",@"SHT_CUDA_CALLGRAPH"
	.align	4
	.sectionentsize	8
	.align		4
        /*0000*/ 	.word	0x00000000
	.align		4
        /*0004*/ 	.word	0xffffffff
	.align		4
        /*0008*/ 	.word	0x00000000
	.align		4
        /*000c*/ 	.word	0xfffffffe
	.align		4
        /*0010*/ 	.word	0x00000000
	.align		4
        /*0014*/ 	.word	0xfffffffd
	.align		4
        /*0018*/ 	.word	0x00000000
	.align		4
        /*001c*/ 	.word	0xfffffffc


//--------------------- .text._Z14sparseMultiplyPiS_PfS0_S0_iii --------------------------
	.section	.text._Z14sparseMultiplyPiS_PfS0_S0_iii,"ax",@progbits
	.align	128
        .global         _Z14sparseMultiplyPiS_PfS0_S0_iii
        .type           _Z14sparseMultiplyPiS_PfS0_S0_iii,@function
        .size           _Z14sparseMultiplyPiS_PfS0_S0_iii,(.L_x_8 - _Z14sparseMultiplyPiS_PfS0_S0_iii)
        .other          _Z14sparseMultiplyPiS_PfS0_S0_iii,@"STO_CUDA_ENTRY STV_DEFAULT"
_Z14sparseMultiplyPiS_PfS0_S0_iii:
.text._Z14sparseMultiplyPiS_PfS0_S0_iii:
[----:B------:R-:W-:Y:S01]  /*0000*/  LDC R1, c[0x0][0x37c] ;  /* 0x0000df00ff017b82 */ /* 0x000fe20000000800 */
[----:B------:R-:W0:Y:S07]  /*0010*/  S2R R5, SR_TID.X ;  /* 0x0000000000057919 */ /* 0x000e2e0000002100 */
[----:B------:R-:W1:Y:S01]  /*0020*/  LDC R3, c[0x0][0x364] ;  /* 0x0000d900ff037b82 */ /* 0x000e620000000800 */
[----:B------:R-:W2:Y:S01]  /*0030*/  LDCU.64 UR4, c[0x0][0x3a8] ;  /* 0x00007500ff0477ac */ /* 0x000ea20008000a00 */
[----:B------:R-:W1:Y:S06]  /*0040*/  S2R R2, SR_TID.Y ;  /* 0x0000000000027919 */ /* 0x000e6c0000002200 */
[----:B------:R-:W0:Y:S08]  /*0050*/  S2UR UR7, SR_CTAID.X ;  /* 0x00000000000779c3 */ /* 0x000e300000002500 */
[----:B------:R-:W0:Y:S01]  /*0060*/  LDC R0, c[0x0][0x360] ;  /* 0x0000d800ff007b82 */ /* 0x000e220000000800 */
[----:B--2---:R-:W-:-:S07]  /*0070*/  UIADD3 UR4, UPT, UPT, UR4, -0x1, URZ ;  /* 0xffffffff04047890 */ /* 0x004fce000fffe0ff */
[----:B------:R-:W1:Y:S01]  /*0080*/  S2UR UR6, SR_CTAID.Y ;  /* 0x00000000000679c3 */ /* 0x000e620000002600 */
[----:B0-----:R-:W-:-:S05]  /*0090*/  IMAD R0, R0, UR7, R5 ;  /* 0x0000000700007c24 */ /* 0x001fca000f8e0205 */
[----:B------:R-:W-:Y:S01]  /*00a0*/  ISETP.GE.AND P0, PT, R0, UR5, PT ;  /* 0x0000000500007c0c */ /* 0x000fe2000bf06270 */
[----:B-1----:R-:W-:-:S05]  /*00b0*/  IMAD R3, R3, UR6, R2 ;  /* 0x0000000603037c24 */ /* 0x002fca000f8e0202 */
[----:B------:R-:W-:-:S13]  /*00c0*/  ISETP.GE.OR P0, PT, R3, UR4, P0 ;  /* 0x0000000403007c0c */ /* 0x000fda0008706670 */
[----:B------:R-:W-:Y:S05]  /*00d0*/  @P0 EXIT ;  /* 0x000000000000094d */ /* 0x000fea0003800000 */
[----:B------:R-:W0:Y:S01]  /*00e0*/  LDC.64 R4, c[0x0][0x380] ;  /* 0x0000e000ff047b82 */ /* 0x000e220000000a00 */
[----:B------:R-:W1:Y:S01]  /*00f0*/  LDCU.64 UR6, c[0x0][0x358] ;  /* 0x00006b00ff0677ac */ /* 0x000e620008000a00 */
[----:B0-----:R-:W-:-:S05]  /*0100*/  IMAD.WIDE.U32 R4, R3, 0x4, R4 ;  /* 0x0000000403047825 */ /* 0x001fca00078e0004 */
[----:B-1----:R-:W2:Y:S04]  /*0110*/  LDG.E R2, desc[UR6][R4.64] ;  /* 0x0000000604027981 */ /* 0x002ea8000c1e1900 */
[----:B------:R-:W2:Y:S01]  /*0120*/  LDG.E R9, desc[UR6][R4.64+0x4] ;  /* 0x0000040604097981 */ /* 0x000ea2000c1e1900 */
[----:B------:R-:W-:Y:S01]  /*0130*/  BSSY.RECONVERGENT B0, `(.L_x_0) ;  /* 0x0000095000007945 */ /* 0x000fe20003800200 */
[----:B------:R-:W-:Y:S01]  /*0140*/  HFMA2 R7, -RZ, RZ, 0, 0 ;  /* 0x00000000ff077431 */ /* 0x000fe200000001ff */
[----:B--2---:R-:W-:-:S13]  /*0150*/  ISETP.GE.AND P0, PT, R2, R9, PT ;  /* 0x000000090200720c */ /* 0x004fda0003f06270 */
[----:B------:R-:W-:Y:S05]  /*0160*/  @P0 BRA `(.L_x_1) ;  /* 0x0000000800440947 */ /* 0x000fea0003800000 */
[----:B------:R-:W-:Y:S01]  /*0170*/  MOV R4, R2 ;  /* 0x0000000200047202 */ /* 0x000fe20000000f00 */
[----:B------:R-:W-:Y:S01]  /*0180*/  BSSY.RECONVERGENT B1, `(.L_x_2) ;  /* 0x0000049000017945 */ /* 0x000fe20003800200 */
[----:B------:R-:W-:Y:S02]  /*0190*/  MOV R7, RZ ;  /* 0x000000ff00077202 */ /* 0x000fe40000000f00 */
[----:B------:R-:W-:-:S04]  /*01a0*/  VIADDMNMX R9, R4, 0x1, R9, !PT ;  /* 0x0000000104097846 */ /* 0x000fc80007800109 */
[CC--:B------:R-:W-:Y:S02]  /*01b0*/  IADD3 R5, PT, PT, -R4.reuse, R9.reuse, RZ ;  /* 0x0000000904057210 */ /* 0x0c0fe40007ffe1ff */
[----:B------:R-:W-:Y:S02]  /*01c0*/  IADD3 R9, PT, PT, R4, -R9, RZ ;  /* 0x8000000904097210 */ /* 0x000fe40007ffe0ff */
[----:B------:R-:W-:Y:S02]  /*01d0*/  LOP3.LUT R6, R5, 0x7, RZ, 0xc0, !PT ;  /* 0x0000000705067812 */ /* 0x000fe400078ec0ff */
[----:B------:R-:W-:Y:S02]  /*01e0*/  ISETP.GT.U32.AND P1, PT, R9, -0x8, PT ;  /* 0xfffffff80900780c */ /* 0x000fe40003f24070 */
[----:B------:R-:W-:-:S11]  /*01f0*/  ISETP.NE.AND P0, PT, R6, RZ, PT ;  /* 0x000000ff0600720c */ /* 0x000fd60003f05270 */
[----:B------:R-:W-:Y:S05]  /*0200*/  @P1 BRA `(.L_x_3) ;  /* 0x0000000400001947 */ /* 0x000fea0003800000 */
[----:B------:R-:W0:Y:S01]  /*0210*/  LDC.64 R10, c[0x0][0x390] ;  /* 0x0000e400ff0a7b82 */ /* 0x000e220000000a00 */
[----:B------:R-:W-:Y:S02]  /*0220*/  LOP3.LUT R2, R5, 0xfffffff8, RZ, 0xc0, !PT ;  /* 0xfffffff805027812 */ /* 0x000fe400078ec0ff */
[----:B------:R-:W-:Y:S02]  /*0230*/  MOV R7, RZ ;  /* 0x000000ff00077202 */ /* 0x000fe40000000f00 */
[----:B------:R-:W-:-:S03]  /*0240*/  IADD3 R2, PT, PT, -R2, RZ, RZ ;  /* 0x000000ff02027210 */ /* 0x000fc60007ffe1ff */
[----:B------:R-:W1:Y:S01]  /*0250*/  LDC.64 R12, c[0x0][0x388] ;  /* 0x0000e200ff0c7b82 */ /* 0x000e620000000a00 */
[----:B0-----:R-:W-:-:S04]  /*0260*/  IADD3 R10, P1, PT, R10, 0x10, RZ ;  /* 0x000000100a0a7810 */ /* 0x001fc80007f3e0ff */
[----:B------:R-:W-:Y:S02]  /*0270*/  IADD3.X R11, PT, PT, RZ, R11, RZ, P1, !PT ;  /* 0x0000000bff0b7210 */ /* 0x000fe40000ffe4ff */
[----:B-1----:R-:W-:-:S04]  /*0280*/  IADD3 R12, P2, PT, R12, 0x10, RZ ;  /* 0x000000100c0c7810 */ /* 0x002fc80007f5e0ff */
[----:B------:R-:W-:-:S09]  /*0290*/  IADD3.X R13, PT, PT, RZ, R13, RZ, P2, !PT ;  /* 0x0000000dff0d7210 */ /* 0x000fd200017fe4ff */
.L_x_4:
[C---:B------:R-:W-:Y:S01]  /*02a0*/  IMAD.WIDE R14, R4.reuse, 0x4, R12 ;  /* 0x00000004040e7825 */ /* 0x040fe200078e020c */
[----:B------:R-:W0:Y:S04]  /*02b0*/  LDC.64 R18, c[0x0][0x398] ;  /* 0x0000e600ff127b82 */ /* 0x000e280000000a00 */
[----:B------:R-:W2:Y:S04]  /*02c0*/  LDG.E R9, desc[UR6][R14.64+-0x10] ;  /* 0xfffff0060e097981 */ /* 0x000ea8000c1e1900 */
[----:B------:R-:W3:Y:S01]  /*02d0*/  LDG.E R21, desc[UR6][R14.64+-0xc] ;  /* 0xfffff4060e157981 */ /* 0x000ee2000c1e1900 */
[----:B------:R-:W-:-:S03]  /*02e0*/  IMAD.WIDE R16, R4, 0x4, R10 ;  /* 0x0000000404107825 */ /* 0x000fc600078e020a */
[----:B------:R-:W4:Y:S04]  /*02f0*/  LDG.E R25, desc[UR6][R14.64+-0x8] ;  /* 0xfffff8060e197981 */ /* 0x000f28000c1e1900 */
[----:B------:R-:W5:Y:S04]  /*0300*/  LDG.E R22, desc[UR6][R16.64+-0x10] ;  /* 0xfffff00610167981 */ /* 0x000f68000c1e1900 */
[----:B------:R-:W4:Y:S04]  /*0310*/  LDG.E R27, desc[UR6][R14.64+-0x4] ;  /* 0xfffffc060e1b7981 */ /* 0x000f28000c1e1900 */
[----:B------:R-:W4:Y:S04]  /*0320*/  LDG.E R26, desc[UR6][R14.64] ;  /* 0x000000060e1a7981 */ /* 0x000f28000c1e1900 */
[----:B------:R-:W4:Y:S01]  /*0330*/  LDG.E R24, desc[UR6][R16.64+-0xc] ;  /* 0xfffff40610187981 */ /* 0x000f22000c1e1900 */
[----:B--2---:R-:W-:-:S02]  /*0340*/  IMAD R9, R9, UR5, R0 ;  /* 0x0000000509097c24 */ /* 0x004fc4000f8e0200 */
[----:B---3--:R-:W-:Y:S02]  /*0350*/  IMAD R23, R21, UR5, R0 ;  /* 0x0000000515177c24 */ /* 0x008fe4000f8e0200 */
[----:B0-----:R-:W-:-:S04]  /*0360*/  IMAD.WIDE R20, R9, 0x4, R18 ;  /* 0x0000000409147825 */ /* 0x001fc800078e0212 */
[----:B------:R-:W-:Y:S02]  /*0370*/  IMAD.WIDE R8, R23, 0x4, R18 ;  /* 0x0000000417087825 */ /* 0x000fe400078e0212 */
[----:B------:R-:W2:Y:S04]  /*0380*/  LDG.E R23, desc[UR6][R14.64+0x4] ;  /* 0x000004060e177981 */ /* 0x000ea8000c1e1900 */
[----:B------:R-:W5:Y:S04]  /*0390*/  LDG.E R20, desc[UR6][R20.64] ;  /* 0x0000000614147981 */ /* 0x000f68000c1e1900 */
[----:B------:R-:W3:Y:S01]  /*03a0*/  LDG.E R8, desc[UR6][R8.64] ;  /* 0x0000000608087981 */ /* 0x000ee2000c1e1900 */
[----:B--2---:R-:W-:-:S03]  /*03b0*/  IMAD R23, R23, UR5, R0 ;  /* 0x0000000517177c24 */ /* 0x004fc6000f8e0200 */
[----:B------:R-:W2:Y:S01]  /*03c0*/  LDG.E R9, desc[UR6][R16.64+0x4] ;  /* 0x0000040610097981 */ /* 0x000ea2000c1e1900 */
[----:B-----5:R-:W-:Y:S01]  /*03d0*/  FFMA R7, R22, R20, R7 ;  /* 0x0000001416077223 */ /* 0x020fe20000000007 */
[----:B------:R-:W-:-:S05]  /*03e0*/  IMAD.WIDE R22, R23, 0x4, R18 ;  /* 0x0000000417167825 */ /* 0x000fca00078e0212 */
[----:B------:R0:W2:Y:S04]  /*03f0*/  LDG.E R20, desc[UR6][R22.64] ;  /* 0x0000000616147981 */ /* 0x0000a8000c1e1900 */
[----:B------:R-:W0:Y:S04]  /*0400*/  LDG.E R23, desc[UR6][R14.64+0x8] ;  /* 0x000008060e177981 */ /* 0x000e28000c1e1900 */
[----:B------:R-:W5:Y:S01]  /*0410*/  LDG.E R15, desc[UR6][R14.64+0xc] ;  /* 0x00000c060e0f7981 */ /* 0x000f62000c1e1900 */
[--C-:B----4-:R-:W-:Y:S02]  /*0420*/  IMAD R25, R25, UR5, R0.reuse ;  /* 0x0000000519197c24 */ /* 0x110fe4000f8e0200 */
[----:B------:R-:W-:-:S02]  /*0430*/  IMAD R29, R27, UR5, R0 ;  /* 0x000000051b1d7c24 */ /* 0x000fc4000f8e0200 */
[----:B------:R-:W-:Y:S02]  /*0440*/  IMAD R21, R26, UR5, R0 ;  /* 0x000000051a157c24 */ /* 0x000fe4000f8e0200 */
[----:B------:R-:W-:-:S04]  /*0450*/  IMAD.WIDE R26, R25, 0x4, R18 ;  /* 0x00000004191a7825 */ /* 0x000fc800078e0212 */
[----:B---3--:R-:W-:Y:S02]  /*0460*/  FFMA R7, R24, R8, R7 ;  /* 0x0000000818077223 */ /* 0x008fe40000000007 */
[----:B------:R-:W3:Y:S01]  /*0470*/  LDG.E R8, desc[UR6][R16.64+0x8] ;  /* 0x0000080610087981 */ /* 0x000ee2000c1e1900 */
[----:B------:R-:W-:-:S03]  /*0480*/  IMAD.WIDE R28, R29, 0x4, R18 ;  /* 0x000000041d1c7825 */ /* 0x000fc600078e0212 */
[----:B------:R-:W4:Y:S01]  /*0490*/  LDG.E R27, desc[UR6][R26.64] ;  /* 0x000000061a1b7981 */ /* 0x000f22000c1e1900 */
[----:B------:R-:W-:-:S03]  /*04a0*/  IMAD.WIDE R24, R21, 0x4, R18 ;  /* 0x0000000415187825 */ /* 0x000fc600078e0212 */
[----:B------:R-:W2:Y:S04]  /*04b0*/  LDG.E R21, desc[UR6][R16.64] ;  /* 0x0000000610157981 */ /* 0x000ea8000c1e1900 */
[----:B------:R-:W2:Y:S04]  /*04c0*/  LDG.E R24, desc[UR6][R24.64] ;  /* 0x0000000618187981 */ /* 0x000ea8000c1e1900 */
[----:B------:R4:W3:Y:S04]  /*04d0*/  LDG.E R26, desc[UR6][R28.64] ;  /* 0x000000061c1a7981 */ /* 0x0008e8000c1e1900 */
[----:B------:R-:W3:Y:S04]  /*04e0*/  LDG.E R25, desc[UR6][R16.64+-0x4] ;  /* 0xfffffc0610197981 */ /* 0x000ee8000c1e1900 */
[----:B------:R-:W4:Y:S04]  /*04f0*/  LDG.E R28, desc[UR6][R16.64+-0x8] ;  /* 0xfffff806101c7981 */ /* 0x000f28000c1e1900 */
[----:B------:R-:W2:Y:S01]  /*0500*/  LDG.E R29, desc[UR6][R16.64+0xc] ;  /* 0x00000c06101d7981 */ /* 0x000ea2000c1e1900 */
[----:B0-----:R-:W-:-:S04]  /*0510*/  IMAD R23, R23, UR5, R0 ;  /* 0x0000000517177c24 */ /* 0x001fc8000f8e0200 */
[----:B------:R-:W-:-:S04]  /*0520*/  IMAD.WIDE R22, R23, 0x4, R18 ;  /* 0x0000000417167825 */ /* 0x000fc800078e0212 */
[----:B-----5:R-:W-:Y:S02]  /*0530*/  IMAD R15, R15, UR5, R0 ;  /* 0x000000050f0f7c24 */ /* 0x020fe4000f8e0200 */
[----:B------:R-:W5:Y:S02]  /*0540*/  LDG.E R22, desc[UR6][R22.64] ;  /* 0x0000000616167981 */ /* 0x000f64000c1e1900 */
[----:B------:R-:W-:-:S06]  /*0550*/  IMAD.WIDE R18, R15, 0x4, R18 ;  /* 0x000000040f127825 */ /* 0x000fcc00078e0212 */
[----:B------:R-:W5:Y:S01]  /*0560*/  LDG.E R18, desc[UR6][R18.64] ;  /* 0x0000000612127981 */ /* 0x000f62000c1e1900 */
[----:B------:R-:W-:-:S04]  /*0570*/  IADD3 R2, PT, PT, R2, 0x8, RZ ;  /* 0x0000000802027810 */ /* 0x000fc80007ffe0ff */
[----:B------:R-:W-:Y:S01]  /*0580*/  ISETP.NE.AND P1, PT, R2, RZ, PT ;  /* 0x000000ff0200720c */ /* 0x000fe20003f25270 */
[----:B----4-:R-:W-:-:S04]  /*0590*/  FFMA R28, R28, R27, R7 ;  /* 0x0000001b1c1c7223 */ /* 0x010fc80000000007 */
[----:B---3--:R-:W-:-:S04]  /*05a0*/  FFMA R26, R25, R26, R28 ;  /* 0x0000001a191a7223 */ /* 0x008fc8000000001c */
[----:B--2---:R-:W-:-:S04]  /*05b0*/  FFMA R24, R21, R24, R26 ;  /* 0x0000001815187223 */ /* 0x004fc8000000001a */
[----:B------:R-:W-:Y:S01]  /*05c0*/  FFMA R9, R9, R20, R24 ;  /* 0x0000001409097223 */ /* 0x000fe20000000018 */
[----:B------:R-:W-:-:S03]  /*05d0*/  IADD3 R4, PT, PT, R4, 0x8, RZ ;  /* 0x0000000804047810 */ /* 0x000fc60007ffe0ff */
[----:B-----5:R-:W-:-:S04]  /*05e0*/  FFMA R8, R8, R22, R9 ;  /* 0x0000001608087223 */ /* 0x020fc80000000009 */
[----:B------:R-:W-:Y:S01]  /*05f0*/  FFMA R7, R29, R18, R8 ;  /* 0x000000121d077223 */ /* 0x000fe20000000008 */
[----:B------:R-:W-:Y:S06]  /*0600*/  @P1 BRA `(.L_x_4) ;  /* 0xfffffffc00241947 */ /* 0x000fec000383ffff */
.L_x_3:
[----:B------:R-:W-:Y:S05]  /*0610*/  BSYNC.RECONVERGENT B1 ;  /* 0x0000000000017941 */ /* 0x000fea0003800200 */
.L_x_2:
[----:B------:R-:W-:Y:S05]  /*0620*/  @!P0 BRA `(.L_x_1) ;  /* 0x0000000400148947 */ /* 0x000fea0003800000 */
[----:B------:R-:W-:Y:S01]  /*0630*/  ISETP.GE.U32.AND P0, PT, R6, 0x4, PT ;  /* 0x000000040600780c */ /* 0x000fe20003f06070 */
[----:B------:R-:W-:Y:S01]  /*0640*/  BSSY.RECONVERGENT B1, `(.L_x_5) ;  /* 0x0000022000017945 */ /* 0x000fe20003800200 */
[----:B------:R-:W-:-:S04]  /*0650*/  LOP3.LUT R18, R5, 0x3, RZ, 0xc0, !PT ;  /* 0x0000000305127812 */ /* 0x000fc800078ec0ff */
[----:B------:R-:W-:-:S07]  /*0660*/  ISETP.NE.AND P1, PT, R18, RZ, PT ;  /* 0x000000ff1200720c */ /* 0x000fce0003f25270 */
[----:B------:R-:W-:Y:S06]  /*0670*/  @!P0 BRA `(.L_x_6) ;  /* 0x0000000000788947 */ /* 0x000fec0003800000 */
[----:B------:R-:W0:Y:S08]  /*0680*/  LDC.64 R16, c[0x0][0x388] ;  /* 0x0000e200ff107b82 */ /* 0x000e300000000a00 */
[----:B------:R-:W1:Y:S08]  /*0690*/  LDC.64 R8, c[0x0][0x398] ;  /* 0x0000e600ff087b82 */ /* 0x000e700000000a00 */
[----:B------:R-:W2:Y:S01]  /*06a0*/  LDC.64 R10, c[0x0][0x390] ;  /* 0x0000e400ff0a7b82 */ /* 0x000ea20000000a00 */
[----:B0-----:R-:W-:-:S05]  /*06b0*/  IMAD.WIDE R16, R4, 0x4, R16 ;  /* 0x0000000404107825 */ /* 0x001fca00078e0210 */
[----:B------:R-:W3:Y:S04]  /*06c0*/  LDG.E R13, desc[UR6][R16.64] ;  /* 0x00000006100d7981 */ /* 0x000ee8000c1e1900 */
[----:B------:R-:W4:Y:S04]  /*06d0*/  LDG.E R15, desc[UR6][R16.64+0x4] ;  /* 0x00000406100f7981 */ /* 0x000f28000c1e1900 */
[----:B------:R-:W5:Y:S04]  /*06e0*/  LDG.E R19, desc[UR6][R16.64+0x8] ;  /* 0x0000080610137981 */ /* 0x000f68000c1e1900 */
[----:B------:R0:W5:Y:S01]  /*06f0*/  LDG.E R21, desc[UR6][R16.64+0xc] ;  /* 0x00000c0610157981 */ /* 0x000162000c1e1900 */
[----:B--2---:R-:W-:-:S05]  /*0700*/  IMAD.WIDE R10, R4, 0x4, R10 ;  /* 0x00000004040a7825 */ /* 0x004fca00078e020a */
[----:B------:R-:W2:Y:S04]  /*0710*/  LDG.E R2, desc[UR6][R10.64] ;  /* 0x000000060a027981 */ /* 0x000ea8000c1e1900 */
[----:B------:R-:W2:Y:S01]  /*0720*/  LDG.E R23, desc[UR6][R10.64+0xc] ;  /* 0x00000c060a177981 */ /* 0x000ea2000c1e1900 */
[--C-:B---3--:R-:W-:Y:S02]  /*0730*/  IMAD R13, R13, UR5, R0.reuse ;  /* 0x000000050d0d7c24 */ /* 0x108fe4000f8e0200 */
[----:B----4-:R-:W-:Y:S02]  /*0740*/  IMAD R15, R15, UR5, R0 ;  /* 0x000000050f0f7c24 */ /* 0x010fe4000f8e0200 */
[----:B-1----:R-:W-:-:S04]  /*0750*/  IMAD.WIDE R12, R13, 0x4, R8 ;  /* 0x000000040d0c7825 */ /* 0x002fc800078e0208 */
[----:B-----5:R-:W-:Y:S02]  /*0760*/  IMAD R19, R19, UR5, R0 ;  /* 0x0000000513137c24 */ /* 0x020fe4000f8e0200 */
[--C-:B------:R-:W-:Y:S01]  /*0770*/  IMAD.WIDE R14, R15, 0x4, R8.reuse ;  /* 0x000000040f0e7825 */ /* 0x100fe200078e0208 */
[----:B------:R-:W2:Y:S03]  /*0780*/  LDG.E R12, desc[UR6][R12.64] ;  /* 0x000000060c0c7981 */ /* 0x000ea6000c1e1900 */
[----:B0-----:R-:W-:Y:S02]  /*0790*/  IMAD.WIDE R16, R19, 0x4, R8 ;  /* 0x0000000413107825 */ /* 0x001fe400078e0208 */
[----:B------:R-:W3:Y:S02]  /*07a0*/  LDG.E R14, desc[UR6][R14.64] ;  /* 0x000000060e0e7981 */ /* 0x000ee4000c1e1900 */
[----:B------:R-:W-:-:S02]  /*07b0*/  IMAD R21, R21, UR5, R0 ;  /* 0x0000000515157c24 */ /* 0x000fc4000f8e0200 */
[----:B------:R-:W3:Y:S02]  /*07c0*/  LDG.E R19, desc[UR6][R10.64+0x4] ;  /* 0x000004060a137981 */ /* 0x000ee4000c1e1900 */
[----:B------:R-:W-:Y:S02]  /*07d0*/  IMAD.WIDE R8, R21, 0x4, R8 ;  /* 0x0000000415087825 */ /* 0x000fe400078e0208 */
[----:B------:R-:W4:Y:S04]  /*07e0*/  LDG.E R16, desc[UR6][R16.64] ;  /* 0x0000000610107981 */ /* 0x000f28000c1e1900 */
[----:B------:R-:W4:Y:S04]  /*07f0*/  LDG.E R21, desc[UR6][R10.64+0x8] ;  /* 0x000008060a157981 */ /* 0x000f28000c1e1900 */
[----:B------:R-:W5:Y:S01]  /*0800*/  LDG.E R8, desc[UR6][R8.64] ;  /* 0x0000000608087981 */ /* 0x000f62000c1e1900 */
[----:B------:R-:W-:Y:S01]  /*0810*/  IADD3 R4, PT, PT, R4, 0x4, RZ ;  /* 0x0000000404047810 */ /* 0x000fe20007ffe0ff */
[----:B--2---:R-:W-:-:S04]  /*0820*/  FFMA R2, R2, R12, R7 ;  /* 0x0000000c02027223 */ /* 0x004fc80000000007 */
[----:B---3--:R-:W-:-:S04]  /*0830*/  FFMA R2, R19, R14, R2 ;  /* 0x0000000e13027223 */ /* 0x008fc80000000002 */
[----:B----4-:R-:W-:-:S04]  /*0840*/  FFMA R2, R21, R16, R2 ;  /* 0x0000001015027223 */ /* 0x010fc80000000002 */
[----:B-----5:R-:W-:-:S07]  /*0850*/  FFMA R7, R23, R8, R2 ;  /* 0x0000000817077223 */ /* 0x020fce0000000002 */
.L_x_6:
[----:B------:R-:W-:Y:S05]  /*0860*/  BSYNC.RECONVERGENT B1 ;  /* 0x0000000000017941 */ /* 0x000fea0003800200 */
.L_x_5:
[----:B------:R-:W-:Y:S05]  /*0870*/  @!P1 BRA `(.L_x_1) ;  /* 0x0000000000809947 */ /* 0x000fea0003800000 */
[----:B------:R-:W-:Y:S01]  /*0880*/  ISETP.NE.AND P0, PT, R18, 0x1, PT ;  /* 0x000000011200780c */ /* 0x000fe20003f05270 */
[----:B------:R-:W0:Y:S01]  /*0890*/  LDC.64 R8, c[0x0][0x390] ;  /* 0x0000e400ff087b82 */ /* 0x000e220000000a00 */
[----:B------:R-:W-:-:S04]  /*08a0*/  LOP3.LUT R5, R5, 0x1, RZ, 0xc0, !PT ;  /* 0x0000000105057812 */ /* 0x000fc800078ec0ff */
[----:B------:R-:W-:-:S03]  /*08b0*/  ISETP.NE.U32.AND P1, PT, R5, 0x1, PT ;  /* 0x000000010500780c */ /* 0x000fc60003f25070 */
[----:B------:R-:W1:Y:S08]  /*08c0*/  LDC.64 R18, c[0x0][0x398] ;  /* 0x0000e600ff127b82 */ /* 0x000e700000000a00 */
[----:B------:R-:W2:Y:S08]  /*08d0*/  @P0 LDC.64 R10, c[0x0][0x388] ;  /* 0x0000e200ff0a0b82 */ /* 0x000eb00000000a00 */
[----:B------:R-:W3:Y:S01]  /*08e0*/  @!P1 LDC.64 R14, c[0x0][0x388] ;  /* 0x0000e200ff0e9b82 */ /* 0x000ee20000000a00 */
[----:B0-----:R-:W-:-:S05]  /*08f0*/  @P0 IMAD.WIDE R8, R4, 0x4, R8 ;  /* 0x0000000404080825 */ /* 0x001fca00078e0208 */
[----:B------:R-:W4:Y:S02]  /*0900*/  @P0 LDG.E R2, desc[UR6][R8.64] ;  /* 0x0000000608020981 */ /* 0x000f24000c1e1900 */
[----:B------:R-:W0:Y:S01]  /*0910*/  LDC.64 R12, c[0x0][0x390] ;  /* 0x0000e400ff0c7b82 */ /* 0x000e220000000a00 */
[C---:B--2---:R-:W-:Y:S01]  /*0920*/  @P0 IMAD.WIDE R16, R4.reuse, 0x4, R10 ;  /* 0x0000000404100825 */ /* 0x044fe200078e020a */
[----:B------:R-:W-:-:S06]  /*0930*/  @P0 IADD3 R4, PT, PT, R4, 0x2, RZ ;  /* 0x0000000204040810 */ /* 0x000fcc0007ffe0ff */
[----:B------:R-:W2:Y:S01]  /*0940*/  LDC.64 R10, c[0x0][0x398] ;  /* 0x0000e600ff0a7b82 */ /* 0x000ea20000000a00 */
[----:B------:R-:W5:Y:S01]  /*0950*/  @P0 LDG.E R5, desc[UR6][R16.64] ;  /* 0x0000000610050981 */ /* 0x000f62000c1e1900 */
[----:B---3--:R-:W-:-:S03]  /*0960*/  @!P1 IMAD.WIDE R14, R4, 0x4, R14 ;  /* 0x00000004040e9825 */ /* 0x008fc600078e020e */
[----:B------:R-:W3:Y:S04]  /*0970*/  @P0 LDG.E R21, desc[UR6][R16.64+0x4] ;  /* 0x0000040610150981 */ /* 0x000ee8000c1e1900 */
[----:B------:R-:W2:Y:S01]  /*0980*/  @!P1 LDG.E R15, desc[UR6][R14.64] ;  /* 0x000000060e0f9981 */ /* 0x000ea2000c1e1900 */
[----:B0-----:R-:W-:-:S06]  /*0990*/  @!P1 IMAD.WIDE R12, R4, 0x4, R12 ;  /* 0x00000004040c9825 */ /* 0x001fcc00078e020c */
[----:B------:R-:W4:Y:S01]  /*09a0*/  @!P1 LDG.E R12, desc[UR6][R12.64] ;  /* 0x000000060c0c9981 */ /* 0x000f22000c1e1900 */
[--C-:B-----5:R-:W-:Y:S02]  /*09b0*/  @P0 IMAD R5, R5, UR5, R0.reuse ;  /* 0x0000000505050c24 */ /* 0x120fe4000f8e0200 */
[----:B---3--:R-:W-:Y:S02]  /*09c0*/  @P0 IMAD R23, R21, UR5, R0 ;  /* 0x0000000515170c24 */ /* 0x008fe4000f8e0200 */
[----:B-1----:R-:W-:-:S04]  /*09d0*/  @P0 IMAD.WIDE R20, R5, 0x4, R18 ;  /* 0x0000000405140825 */ /* 0x002fc800078e0212 */
[----:B------:R-:W-:Y:S02]  /*09e0*/  @P0 IMAD.WIDE R18, R23, 0x4, R18 ;  /* 0x0000000417120825 */ /* 0x000fe400078e0212 */
[----:B------:R-:W4:Y:S02]  /*09f0*/  @P0 LDG.E R20, desc[UR6][R20.64] ;  /* 0x0000000614140981 */ /* 0x000f24000c1e1900 */
[----:B--2---:R-:W-:Y:S02]  /*0a00*/  @!P1 IMAD R5, R15, UR5, R0 ;  /* 0x000000050f059c24 */ /* 0x004fe4000f8e0200 */
[----:B------:R-:W2:Y:S02]  /*0a10*/  @P0 LDG.E R18, desc[UR6][R18.64] ;  /* 0x0000000612120981 */ /* 0x000ea4000c1e1900 */
[----:B------:R-:W-:Y:S02]  /*0a20*/  @!P1 IMAD.WIDE R10, R5, 0x4, R10 ;  /* 0x00000004050a9825 */ /* 0x000fe400078e020a */
[----:B------:R-:W2:Y:S04]  /*0a30*/  @P0 LDG.E R5, desc[UR6][R8.64+0x4] ;  /* 0x0000040608050981 */ /* 0x000ea8000c1e1900 */
[----:B------:R-:W3:Y:S01]  /*0a40*/  @!P1 LDG.E R10, desc[UR6][R10.64] ;  /* 0x000000060a0a9981 */ /* 0x000ee2000c1e1900 */
[----:B----4-:R-:W-:-:S04]  /*0a50*/  @P0 FFMA R2, R2, R20, R7 ;  /* 0x0000001402020223 */ /* 0x010fc80000000007 */
[----:B--2---:R-:W-:-:S04]  /*0a60*/  @P0 FFMA R7, R5, R18, R2 ;  /* 0x0000001205070223 */ /* 0x004fc80000000002 */
[----:B---3--:R-:W-:-:S07]  /*0a70*/  @!P1 FFMA R7, R12, R10, R7 ;  /* 0x0000000a0c079223 */ /* 0x008fce0000000007 */
.L_x_1:
[----:B------:R-:W-:Y:S05]  /*0a80*/  BSYNC.RECONVERGENT B0 ;  /* 0x0000000000007941 */ /* 0x000fea0003800200 */
.L_x_0:
[----:B------:R-:W0:Y:S01]  /*0a90*/  LDC.64 R4, c[0x0][0x3a0] ;  /* 0x0000e800ff047b82 */ /* 0x000e220000000a00 */
[----:B------:R-:W-:-:S04]  /*0aa0*/  IMAD R3, R3, UR5, R0 ;  /* 0x0000000503037c24 */ /* 0x000fc8000f8e0200 */
[----:B0-----:R-:W-:-:S05]  /*0ab0*/  IMAD.WIDE R2, R3, 0x4, R4 ;  /* 0x0000000403027825 */ /* 0x001fca00078e0204 */
[----:B------:R-:W-:Y:S01]  /*0ac0*/  STG.E desc[UR6][R2.64], R7 ;  /* 0x0000000702007986 */ /* 0x000fe2000c101906 */
[----:B------:R-:W-:Y:S05]  /*0ad0*/  EXIT ;  /* 0x000000000000794d */ /* 0x000fea0003800000 */
.L_x_7:
[----:B------:R-:W-:-:S00]  /*0ae0*/  BRA `(.L_x_7) ;  /* 0xfffffffc00fc7947 */ /* 0x000fc0000383ffff */
[----:B------:R-:W-:-:S00]  /*0af0*/  NOP ;  /* 0x0000000000007918 */ /* 0x000fc00000000000 */
        /* <DEDUP_REMOVED lines=8> */
.L_x_8:


//--------------------- .nv.shared.reserved.0     --------------------------
	.section	.nv.shared.reserved.0,"aw",@nobits
	.weak		__nv_reservedSMEM_offset_0_alias
	.size		__nv_reservedSMEM_offset_0_alias, 0, 64
	.other		__nv_reservedSMEM_offset_0_alias,@"STO_CUDA_RESERVED_SHARED STV_DEFAULT"
__nv_reservedSMEM_offset_0_alias:
	.zero		0
	.zero		64


//--------------------- .nv.constant0._Z14sparseMultiplyPiS_PfS0_S0_iii --------------------------
	.section	.nv.constant0._Z14sparseMultiplyPiS_PfS0_S0_iii,"a",@progbits
	.sectionflags	@""
	.align	4
.nv.constant0._Z14sparseMultiplyPiS_PfS0_S0_iii:
	.zero		948


//--------------------- SYMBOLS --------------------------

	.type		.nv.reservedSmem.offset0,@object
	.size		.nv.reservedSmem.offset0,0x4
